//
// Generated by NVIDIA NVVM Compiler
//
// Compiler Build ID: CL-36424714
// Cuda compilation tools, release 13.0, V13.0.88
// Based on NVVM 20.0.0
//

.version 9.0
.target sm_100
.address_size 64

	// .globl	_Z21swiglu_forward_kernelPKfS0_Pfii

.visible .entry _Z21swiglu_forward_kernelPKfS0_Pfii(
	.param .u64 .ptr .align 1 _Z21swiglu_forward_kernelPKfS0_Pfii_param_0,
	.param .u64 .ptr .align 1 _Z21swiglu_forward_kernelPKfS0_Pfii_param_1,
	.param .u64 .ptr .align 1 _Z21swiglu_forward_kernelPKfS0_Pfii_param_2,
	.param .u32 _Z21swiglu_forward_kernelPKfS0_Pfii_param_3,
	.param .u32 _Z21swiglu_forward_kernelPKfS0_Pfii_param_4
)
{
	.reg .pred 	%p<2>;
	.reg .b32 	%r<8>;
	.reg .b32 	%f<18>;
	.reg .b64 	%rd<11>;

	ld.param.u64 	%rd1, [_Z21swiglu_forward_kernelPKfS0_Pfii_param_0];
	ld.param.u64 	%rd2, [_Z21swiglu_forward_kernelPKfS0_Pfii_param_1];
	ld.param.u64 	%rd3, [_Z21swiglu_forward_kernelPKfS0_Pfii_param_2];
	ld.param.u32 	%r2, [_Z21swiglu_forward_kernelPKfS0_Pfii_param_3];
	ld.param.u32 	%r3, [_Z21swiglu_forward_kernelPKfS0_Pfii_param_4];
	mov.u32 	%r1, %tid.x;
	setp.ge.s32 	%p1, %r1, %r3;
	@%p1 bra 	$L__BB0_2;
	cvta.to.global.u64 	%rd4, %rd1;
	cvta.to.global.u64 	%rd5, %rd2;
	cvta.to.global.u64 	%rd6, %rd3;
	mov.u32 	%r4, %ctaid.x;
	mad.lo.s32 	%r5, %r2, %r4, %r1;
	mul.wide.s32 	%rd7, %r5, 4;
	add.s64 	%rd8, %rd4, %rd7;
	ld.global.f32 	%f1, [%rd8];
	add.s64 	%rd9, %rd5, %rd7;
	ld.global.f32 	%f2, [%rd9];
	fma.rn.f32 	%f3, %f1, 0fBBBB989D, 0f3F000000;
	cvt.sat.f32.f32 	%f4, %f3;
	mov.f32 	%f5, 0f4B400001;
	mov.f32 	%f6, 0f437C0000;
	fma.rm.f32 	%f7, %f4, %f6, %f5;
	add.f32 	%f8, %f7, 0fCB40007F;
	neg.f32 	%f9, %f8;
	fma.rn.f32 	%f10, %f1, 0fBFB8AA3B, %f9;
	fma.rn.f32 	%f11, %f1, 0fB2A57060, %f10;
	mov.b32 	%r6, %f7;
	shl.b32 	%r7, %r6, 23;
	mov.b32 	%f12, %r7;
	ex2.approx.ftz.f32 	%f13, %f11;
	fma.rn.f32 	%f14, %f13, %f12, 0f3F800000;
	rcp.rn.f32 	%f15, %f14;
	mul.f32 	%f16, %f1, %f15;
	mul.f32 	%f17, %f2, %f16;
	add.s64 	%rd10, %rd6, %rd7;
	st.global.f32 	[%rd10], %f17;
$L__BB0_2:
	ret;

}
	// .globl	_Z22swiglu_backward_kernelPKfS0_S0_PfS1_ii
.visible .entry _Z22swiglu_backward_kernelPKfS0_S0_PfS1_ii(
	.param .u64 .ptr .align 1 _Z22swiglu_backward_kernelPKfS0_S0_PfS1_ii_param_0,
	.param .u64 .ptr .align 1 _Z22swiglu_backward_kernelPKfS0_S0_PfS1_ii_param_1,
	.param .u64 .ptr .align 1 _Z22swiglu_backward_kernelPKfS0_S0_PfS1_ii_param_2,
	.param .u64 .ptr .align 1 _Z22swiglu_backward_kernelPKfS0_S0_PfS1_ii_param_3,
	.param .u64 .ptr .align 1 _Z22swiglu_backward_kernelPKfS0_S0_PfS1_ii_param_4,
	.param .u32 _Z22swiglu_backward_kernelPKfS0_S0_PfS1_ii_param_5,
	.param .u32 _Z22swiglu_backward_kernelPKfS0_S0_PfS1_ii_param_6
)
{
	.reg .pred 	%p<2>;
	.reg .b32 	%r<8>;
	.reg .b32 	%f<25>;
	.reg .b64 	%rd<17>;

	ld.param.u64 	%rd1, [_Z22swiglu_backward_kernelPKfS0_S0_PfS1_ii_param_0];
	ld.param.u64 	%rd2, [_Z22swiglu_backward_kernelPKfS0_S0_PfS1_ii_param_1];
	ld.param.u64 	%rd3, [_Z22swiglu_backward_kernelPKfS0_S0_PfS1_ii_param_2];
	ld.param.u64 	%rd4, [_Z22swiglu_backward_kernelPKfS0_S0_PfS1_ii_param_3];
	ld.param.u64 	%rd5, [_Z22swiglu_backward_kernelPKfS0_S0_PfS1_ii_param_4];
	ld.param.u32 	%r2, [_Z22swiglu_backward_kernelPKfS0_S0_PfS1_ii_param_5];
	ld.param.u32 	%r3, [_Z22swiglu_backward_kernelPKfS0_S0_PfS1_ii_param_6];
	mov.u32 	%r1, %tid.x;
	setp.ge.s32 	%p1, %r1, %r3;
	@%p1 bra 	$L__BB1_2;
	cvta.to.global.u64 	%rd6, %rd1;
	cvta.to.global.u64 	%rd7, %rd2;
	cvta.to.global.u64 	%rd8, %rd3;
	cvta.to.global.u64 	%rd9, %rd4;
	cvta.to.global.u64 	%rd10, %rd5;
	mov.u32 	%r4, %ctaid.x;
	mad.lo.s32 	%r5, %r2, %r4, %r1;
	mul.wide.s32 	%rd11, %r5, 4;
	add.s64 	%rd12, %rd6, %rd11;
	ld.global.f32 	%f1, [%rd12];
	add.s64 	%rd13, %rd7, %rd11;
	ld.global.f32 	%f2, [%rd13];
	add.s64 	%rd14, %rd8, %rd11;
	ld.global.f32 	%f3, [%rd14];
	fma.rn.f32 	%f4, %f2, 0fBBBB989D, 0f3F000000;
	cvt.sat.f32.f32 	%f5, %f4;
	mov.f32 	%f6, 0f4B400001;
	mov.f32 	%f7, 0f437C0000;
	fma.rm.f32 	%f8, %f5, %f7, %f6;
	add.f32 	%f9, %f8, 0fCB40007F;
	neg.f32 	%f10, %f9;
	fma.rn.f32 	%f11, %f2, 0fBFB8AA3B, %f10;
	fma.rn.f32 	%f12, %f2, 0fB2A57060, %f11;
	mov.b32 	%r6, %f8;
	shl.b32 	%r7, %r6, 23;
	mov.b32 	%f13, %r7;
	ex2.approx.ftz.f32 	%f14, %f12;
	fma.rn.f32 	%f15, %f14, %f13, 0f3F800000;
	rcp.rn.f32 	%f16, %f15;
	mul.f32 	%f17, %f2, %f16;
	mul.f32 	%f18, %f1, %f17;
	mul.f32 	%f19, %f1, %f3;
	mul.f32 	%f20, %f19, %f16;
	mov.f32 	%f21, 0f3F800000;
	sub.f32 	%f22, %f21, %f16;
	fma.rn.f32 	%f23, %f2, %f22, 0f3F800000;
	mul.f32 	%f24, %f20, %f23;
	add.s64 	%rd15, %rd9, %rd11;
	st.global.f32 	[%rd15], %f24;
	add.s64 	%rd16, %rd10, %rd11;
	st.global.f32 	[%rd16], %f18;
$L__BB1_2:
	ret;

}


// ===== COMPILED SASS (sm_100) =====

	.target	sm_100

	.elftype	@"ET_EXEC"


//--------------------- .note.nv.tkinfo           --------------------------
	.section	.note.nv.tkinfo,"",@"SHT_NOTE"
	.sectionflags	@"SHF_NOTE_NV_TKINFO"
	.tkinfo
        /*0018*/ 	.word	0x00000002
        /*0030*/ 	.string	""
        /*0030*/ 	.string	"ptxas"
        /*0030*/ 	.string	"Cuda compilation tools, release 13.0, V13.0.88"
        /*0030*/ 	.string	"Build cuda_13.0.r13.0/compiler.36424714_0"
        /*0030*/ 	.string	"-arch sm_100 -m 64 "



//--------------------- .note.nv.cuinfo           --------------------------
	.section	.note.nv.cuinfo,"",@"SHT_NOTE"
	.sectionflags	@"SHF_NOTE_NV_CUINFO"
        /*0018*/ 	.short	0x0002
        /*001a*/ 	.short	0x0064
        /*001c*/ 	.short	0x0082
	.zero		2


//--------------------- .nv.info                  --------------------------
	.section	.nv.info,"",@"SHT_CUDA_INFO"
	.align	4


	//----- nvinfo : EIATTR_REGCOUNT
	.align		4
        /*0000*/ 	.byte	0x04, 0x2f
        /*0002*/ 	.short	(.L_1 - .L_0)
	.align		4
.L_0:
        /*0004*/ 	.word	index@(_Z21swiglu_forward_kernelPKfS0_Pfii)
        /*0008*/ 	.word	0x00000010


	//----- nvinfo : EIATTR_FRAME_SIZE
	.align		4
.L_1:
        /*000c*/ 	.byte	0x04, 0x11
        /*000e*/ 	.short	(.L_3 - .L_2)
	.align		4
.L_2:
        /*0010*/ 	.word	index@($__internal_1_$__cuda_sm20_rcp_rn_f32_slowpath)
        /*0014*/ 	.word	0x00000000


	//----- nvinfo : EIATTR_FRAME_SIZE
	.align		4
.L_3:
        /*0018*/ 	.byte	0x04, 0x11
        /*001a*/ 	.short	(.L_5 - .L_4)
	.align		4
.L_4:
        /*001c*/ 	.word	index@(_Z21swiglu_forward_kernelPKfS0_Pfii)
        /*0020*/ 	.word	0x00000000


	//----- nvinfo : EIATTR_REGCOUNT
	.align		4
.L_5:
        /*0024*/ 	.byte	0x04, 0x2f
        /*0026*/ 	.short	(.L_7 - .L_6)
	.align		4
.L_6:
        /*0028*/ 	.word	index@(_Z22swiglu_backward_kernelPKfS0_S0_PfS1_ii)
        /*002c*/ 	.word	0x00000012


	//----- nvinfo : EIATTR_FRAME_SIZE
	.align		4
.L_7:
        /*0030*/ 	.byte	0x04, 0x11
        /*0032*/ 	.short	(.L_9 - .L_8)
	.align		4
.L_8:
        /*0034*/ 	.word	index@($__internal_0_$__cuda_sm20_rcp_rn_f32_slowpath)
        /*0038*/ 	.word	0x00000000


	//----- nvinfo : EIATTR_FRAME_SIZE
	.align		4
.L_9:
        /*003c*/ 	.byte	0x04, 0x11
        /*003e*/ 	.short	(.L_11 - .L_10)
	.align		4
.L_10:
        /*0040*/ 	.word	index@(_Z22swiglu_backward_kernelPKfS0_S0_PfS1_ii)
        /*0044*/ 	.word	0x00000000


	//----- nvinfo : EIATTR_MIN_STACK_SIZE
	.align		4
.L_11:
        /*0048*/ 	.byte	0x04, 0x12
        /*004a*/ 	.short	(.L_13 - .L_12)
	.align		4
.L_12:
        /*004c*/ 	.word	index@(_Z22swiglu_backward_kernelPKfS0_S0_PfS1_ii)
        /*0050*/ 	.word	0x00000000


	//----- nvinfo : EIATTR_MIN_STACK_SIZE
	.align		4
.L_13:
        /*0054*/ 	.byte	0x04, 0x12
        /*0056*/ 	.short	(.L_15 - .L_14)
	.align		4
.L_14:
        /*0058*/ 	.word	index@(_Z21swiglu_forward_kernelPKfS0_Pfii)
        /*005c*/ 	.word	0x00000000
.L_15:


//--------------------- .nv.compat                --------------------------
	.section	.nv.compat,"",@"SHT_CUDA_COMPAT_INFO"
	.align	4
        /*0000*/ 	.byte	0x02, 0x09, 0x00, 0x00, 0x02, 0x02, 0x01, 0x00, 0x02, 0x05, 0x05, 0x00, 0x03, 0x07, 0x01, 0x01
        /*0010*/ 	.byte	0x02, 0x03, 0x00, 0x00, 0x02, 0x06, 0x01, 0x00, 0x04, 0x0b, 0x08, 0x00, 0x09, 0x00, 0x00, 0x00
        /*0020*/ 	.byte	0x00, 0x00, 0x00, 0x00


//--------------------- .nv.info._Z22swiglu_backward_kernelPKfS0_S0_PfS1_ii --------------------------
	.section	.nv.info._Z22swiglu_backward_kernelPKfS0_S0_PfS1_ii,"",@"SHT_CUDA_INFO"
	.sectionflags	@""
	.align	4


	//----- nvinfo : EIATTR_CUDA_API_VERSION
	.align		4
        /*0000*/ 	.byte	0x04, 0x37
        /*0002*/ 	.short	(.L_17 - .L_16)
.L_16:
        /*0004*/ 	.word	0x00000082


	//----- nvinfo : EIATTR_KPARAM_INFO
	.align		4
.L_17:
        /*0008*/ 	.byte	0x04, 0x17
        /*000a*/ 	.short	(.L_19 - .L_18)
.L_18:
        /*000c*/ 	.word	0x00000000
        /*0010*/ 	.short	0x0006
        /*0012*/ 	.short	0x002c
        /*0014*/ 	.byte	0x00, 0xf0, 0x11, 0x00


	//----- nvinfo : EIATTR_KPARAM_INFO
	.align		4
.L_19:
        /*0018*/ 	.byte	0x04, 0x17
        /*001a*/ 	.short	(.L_21 - .L_20)
.L_20:
        /*001c*/ 	.word	0x00000000
        /*0020*/ 	.short	0x0005
        /*0022*/ 	.short	0x0028
        /*0024*/ 	.byte	0x00, 0xf0, 0x11, 0x00


	//----- nvinfo : EIATTR_KPARAM_INFO
	.align		4
.L_21:
        /*0028*/ 	.byte	0x04, 0x17
        /*002a*/ 	.short	(.L_23 - .L_22)
.L_22:
        /*002c*/ 	.word	0x00000000
        /*0030*/ 	.short	0x0004
        /*0032*/ 	.short	0x0020
        /*0034*/ 	.byte	0x00, 0xf5, 0x21, 0x00


	//----- nvinfo : EIATTR_KPARAM_INFO
	.align		4
.L_23:
        /*0038*/ 	.byte	0x04, 0x17
        /*003a*/ 	.short	(.L_25 - .L_24)
.L_24:
        /*003c*/ 	.word	0x00000000
        /*0040*/ 	.short	0x0003
        /*0042*/ 	.short	0x0018
        /*0044*/ 	.byte	0x00, 0xf5, 0x21, 0x00


	//----- nvinfo : EIATTR_KPARAM_INFO
	.align		4
.L_25:
        /*0048*/ 	.byte	0x04, 0x17
        /*004a*/ 	.short	(.L_27 - .L_26)
.L_26:
        /*004c*/ 	.word	0x00000000
        /*0050*/ 	.short	0x0002
        /*0052*/ 	.short	0x0010
        /*0054*/ 	.byte	0x00, 0xf5, 0x21, 0x00


	//----- nvinfo : EIATTR_KPARAM_INFO
	.align		4
.L_27:
        /*0058*/ 	.byte	0x04, 0x17
        /*005a*/ 	.short	(.L_29 - .L_28)
.L_28:
        /*005c*/ 	.word	0x00000000
        /*0060*/ 	.short	0x0001
        /*0062*/ 	.short	0x0008
        /*0064*/ 	.byte	0x00, 0xf5, 0x21, 0x00


	//----- nvinfo : EIATTR_KPARAM_INFO
	.align		4
.L_29:
        /*0068*/ 	.byte	0x04, 0x17
        /*006a*/ 	.short	(.L_31 - .L_30)
.L_30:
        /*006c*/ 	.word	0x00000000
        /*0070*/ 	.short	0x0000
        /*0072*/ 	.short	0x0000
        /*0074*/ 	.byte	0x00, 0xf5, 0x21, 0x00


	//----- nvinfo : EIATTR_SPARSE_MMA_MASK
	.align		4
.L_31:
        /*0078*/ 	.byte	0x03, 0x50
        /*007a*/ 	.short	0x0000


	//----- nvinfo : EIATTR_MAXREG_COUNT
	.align		4
        /*007c*/ 	.byte	0x03, 0x1b
        /*007e*/ 	.short	0x00ff


	//----- nvinfo : EIATTR_MERCURY_ISA_VERSION
	.align		4
        /*0080*/ 	.byte	0x03, 0x5f
        /*0082*/ 	.short	0x0101


	//----- nvinfo : EIATTR_VRC_CTA_INIT_COUNT
	.align		4
        /*0084*/ 	.byte	0x02, 0x4a
	.zero		1
	.zero		1


	//----- nvinfo : EIATTR_EXIT_INSTR_OFFSETS
	.align		4
        /*0088*/ 	.byte	0x04, 0x1c
        /*008a*/ 	.short	(.L_33 - .L_32)


	//   ....[0]....
.L_32:
        /*008c*/ 	.word	0x00000040


	//   ....[1]....
        /*0090*/ 	.word	0x00000360


	//----- nvinfo : EIATTR_CRS_STACK_SIZE
	.align		4
.L_33:
        /*0094*/ 	.byte	0x04, 0x1e
        /*0096*/ 	.short	(.L_35 - .L_34)
.L_34:
        /*0098*/ 	.word	0x00000000


	//----- nvinfo : EIATTR_CBANK_PARAM_SIZE
	.align		4
.L_35:
        /*009c*/ 	.byte	0x03, 0x19
        /*009e*/ 	.short	0x0030


	//----- nvinfo : EIATTR_PARAM_CBANK
	.align		4
        /*00a0*/ 	.byte	0x04, 0x0a
        /*00a2*/ 	.short	(.L_37 - .L_36)
	.align		4
.L_36:
        /*00a4*/ 	.word	index@(.nv.constant0._Z22swiglu_backward_kernelPKfS0_S0_PfS1_ii)
        /*00a8*/ 	.short	0x0380
        /*00aa*/ 	.short	0x0030


	//----- nvinfo : EIATTR_SW_WAR
	.align		4
.L_37:
        /*00ac*/ 	.byte	0x04, 0x36
        /*00ae*/ 	.short	(.L_39 - .L_38)
.L_38:
        /*00b0*/ 	.word	0x00000008
.L_39:


//--------------------- .nv.info._Z21swiglu_forward_kernelPKfS0_Pfii --------------------------
	.section	.nv.info._Z21swiglu_forward_kernelPKfS0_Pfii,"",@"SHT_CUDA_INFO"
	.sectionflags	@""
	.align	4


	//----- nvinfo : EIATTR_CUDA_API_VERSION
	.align		4
        /*0000*/ 	.byte	0x04, 0x37
        /*0002*/ 	.short	(.L_41 - .L_40)
.L_40:
        /*0004*/ 	.word	0x00000082


	//----- nvinfo : EIATTR_KPARAM_INFO
	.align		4
.L_41:
        /*0008*/ 	.byte	0x04, 0x17
        /*000a*/ 	.short	(.L_43 - .L_42)
.L_42:
        /*000c*/ 	.word	0x00000000
        /*0010*/ 	.short	0x0004
        /*0012*/ 	.short	0x001c
        /*0014*/ 	.byte	0x00, 0xf0, 0x11, 0x00


	//----- nvinfo : EIATTR_KPARAM_INFO
	.align		4
.L_43:
        /*0018*/ 	.byte	0x04, 0x17
        /*001a*/ 	.short	(.L_45 - .L_44)
.L_44:
        /*001c*/ 	.word	0x00000000
        /*0020*/ 	.short	0x0003
        /*0022*/ 	.short	0x0018
        /*0024*/ 	.byte	0x00, 0xf0, 0x11, 0x00


	//----- nvinfo : EIATTR_KPARAM_INFO
	.align		4
.L_45:
        /*0028*/ 	.byte	0x04, 0x17
        /*002a*/ 	.short	(.L_47 - .L_46)
.L_46:
        /*002c*/ 	.word	0x00000000
        /*0030*/ 	.short	0x0002
        /*0032*/ 	.short	0x0010
        /*0034*/ 	.byte	0x00, 0xf5, 0x21, 0x00


	//----- nvinfo : EIATTR_KPARAM_INFO
	.align		4
.L_47:
        /*0038*/ 	.byte	0x04, 0x17
        /*003a*/ 	.short	(.L_49 - .L_48)
.L_48:
        /*003c*/ 	.word	0x00000000
        /*0040*/ 	.short	0x0001
        /*0042*/ 	.short	0x0008
        /*0044*/ 	.byte	0x00, 0xf5, 0x21, 0x00


	//----- nvinfo : EIATTR_KPARAM_INFO
	.align		4
.L_49:
        /*0048*/ 	.byte	0x04, 0x17
        /*004a*/ 	.short	(.L_51 - .L_50)
.L_50:
        /*004c*/ 	.word	0x00000000
        /*0050*/ 	.short	0x0000
        /*0052*/ 	.short	0x0000
        /*0054*/ 	.byte	0x00, 0xf5, 0x21, 0x00


	//----- nvinfo : EIATTR_SPARSE_MMA_MASK
	.align		4
.L_51:
        /*0058*/ 	.byte	0x03, 0x50
        /*005a*/ 	.short	0x0000


	//----- nvinfo : EIATTR_MAXREG_COUNT
	.align		4
        /*005c*/ 	.byte	0x03, 0x1b
        /*005e*/ 	.short	0x00ff


	//----- nvinfo : EIATTR_MERCURY_ISA_VERSION
	.align		4
        /*0060*/ 	.byte	0x03, 0x5f
        /*0062*/ 	.short	0x0101


	//----- nvinfo : EIATTR_VRC_CTA_INIT_COUNT
	.align		4
        /*0064*/ 	.byte	0x02, 0x4a
	.zero		1
	.zero		1


	//----- nvinfo : EIATTR_EXIT_INSTR_OFFSETS
	.align		4
        /*0068*/ 	.byte	0x04, 0x1c
        /*006a*/ 	.short	(.L_53 - .L_52)


	//   ....[0]....
.L_52:
        /*006c*/ 	.word	0x00000040


	//   ....[1]....
        /*0070*/ 	.word	0x000002b0


	//----- nvinfo : EIATTR_CRS_STACK_SIZE
	.align		4
.L_53:
        /*0074*/ 	.byte	0x04, 0x1e
        /*0076*/ 	.short	(.L_55 - .L_54)
.L_54:
        /*0078*/ 	.word	0x00000000


	//----- nvinfo : EIATTR_CBANK_PARAM_SIZE
	.align		4
.L_55:
        /*007c*/ 	.byte	0x03, 0x19
        /*007e*/ 	.short	0x0020


	//----- nvinfo : EIATTR_PARAM_CBANK
	.align		4
        /*0080*/ 	.byte	0x04, 0x0a
        /*0082*/ 	.short	(.L_57 - .L_56)
	.align		4
.L_56:
        /*0084*/ 	.word	index@(.nv.constant0._Z21swiglu_forward_kernelPKfS0_Pfii)
        /*0088*/ 	.short	0x0380
        /*008a*/ 	.short	0x0020


	//----- nvinfo : EIATTR_SW_WAR
	.align		4
.L_57:
        /*008c*/ 	.byte	0x04, 0x36
        /*008e*/ 	.short	(.L_59 - .L_58)
.L_58:
        /*0090*/ 	.word	0x00000008
.L_59:


//--------------------- .nv.callgraph             --------------------------
	.section	.nv.callgraph,"",@"SHT_CUDA_CALLGRAPH"
	.align	4
	.sectionentsize	8
	.align		4
        /*0000*/ 	.word	0x00000000
	.align		4
        /*0004*/ 	.word	0xffffffff
	.align		4
        /*0008*/ 	.word	0x00000000
	.align		4
        /*000c*/ 	.word	0xfffffffe
	.align		4
        /*0010*/ 	.word	0x00000000
	.align		4
        /*0014*/ 	.word	0xfffffffd
	.align		4
        /*0018*/ 	.word	0x00000000
	.align		4
        /*001c*/ 	.word	0xfffffffc


//--------------------- .text._Z22swiglu_backward_kernelPKfS0_S0_PfS1_ii --------------------------
	.section	.text._Z22swiglu_backward_kernelPKfS0_S0_PfS1_ii,"ax",@progbits
	.align	128
        .global         _Z22swiglu_backward_kernelPKfS0_S0_PfS1_ii
        .type           _Z22swiglu_backward_kernelPKfS0_S0_PfS1_ii,@function
        .size           _Z22swiglu_backward_kernelPKfS0_S0_PfS1_ii,(.L_x_16 - _Z22swiglu_backward_kernelPKfS0_S0_PfS1_ii)
        .other          _Z22swiglu_backward_kernelPKfS0_S0_PfS1_ii,@"STO_CUDA_ENTRY STV_DEFAULT"
_Z22swiglu_backward_kernelPKfS0_S0_PfS1_ii:
.text._Z22swiglu_backward_kernelPKfS0_S0_PfS1_ii:
[----:B------:R-:W-:Y:S01]  /*0000*/  LDC R1, c[0x0][0x37c] ;  /* 0x0000df00ff017b82 */ /* 0x000fe20000000800 */
[----:B------:R-:W0:Y:S01]  /*0010*/  S2R R3, SR_TID.X ;  /* 0x0000000000037919 */ /* 0x000e220000002100 */
[----:B------:R-:W0:Y:S02]  /*0020*/  LDCU UR4, c[0x0][0x3ac] ;  /* 0x00007580ff0477ac */ /* 0x000e240008000800 */
[----:B0-----:R-:W-:-:S13]  /*0030*/  ISETP.GE.AND P0, PT, R3, UR4, PT ;  /* 0x0000000403007c0c */ /* 0x001fda000bf06270 */
[----:B------:R-:W-:Y:S05]  /*0040*/  @P0 EXIT ;  /* 0x000000000000094d */ /* 0x000fea0003800000 */
[----:B------:R-:W0:Y:S01]  /*0050*/  S2UR UR6, SR_CTAID.X ;  /* 0x00000000000679c3 */ /* 0x000e220000002500 */
[----:B------:R-:W1:Y:S07]  /*0060*/  LDCU.64 UR4, c[0x0][0x358] ;  /* 0x00006b00ff0477ac */ /* 0x000e6e0008000a00 */
[----:B------:R-:W0:Y:S08]  /*0070*/  LDC R0, c[0x0][0x3a8] ;  /* 0x0000ea00ff007b82 */ /* 0x000e300000000800 */
[----:B------:R-:W2:Y:S08]  /*0080*/  LDC.64 R10, c[0x0][0x388] ;  /* 0x0000e200ff0a7b82 */ /* 0x000eb00000000a00 */
[----:B------:R-:W3:Y:S01]  /*0090*/  LDC.64 R8, c[0x0][0x390] ;  /* 0x0000e400ff087b82 */ /* 0x000ee20000000a00 */
[----:B0-----:R-:W-:-:S07]  /*00a0*/  IMAD R3, R0, UR6, R3 ;  /* 0x0000000600037c24 */ /* 0x001fce000f8e0203 */
[----:B------:R-:W0:Y:S01]  /*00b0*/  LDC.64 R6, c[0x0][0x380] ;  /* 0x0000e000ff067b82 */ /* 0x000e220000000a00 */
[----:B--2---:R-:W-:-:S05]  /*00c0*/  IMAD.WIDE R10, R3, 0x4, R10 ;  /* 0x00000004030a7825 */ /* 0x004fca00078e020a */
[----:B-1----:R-:W2:Y:S01]  /*00d0*/  LDG.E R4, desc[UR4][R10.64] ;  /* 0x000000040a047981 */ /* 0x002ea2000c1e1900 */
[----:B---3--:R-:W-:-:S06]  /*00e0*/  IMAD.WIDE R8, R3, 0x4, R8 ;  /* 0x0000000403087825 */ /* 0x008fcc00078e0208 */
[----:B------:R1:W5:Y:S01]  /*00f0*/  LDG.E R8, desc[UR4][R8.64] ;  /* 0x0000000408087981 */ /* 0x000362000c1e1900 */
[----:B0-----:R-:W-:-:S05]  /*0100*/  IMAD.WIDE R6, R3, 0x4, R6 ;  /* 0x0000000403067825 */ /* 0x001fca00078e0206 */
[----:B------:R1:W5:Y:S01]  /*0110*/  LDG.E R5, desc[UR4][R6.64] ;  /* 0x0000000406057981 */ /* 0x000362000c1e1900 */
[----:B------:R-:W-:Y:S01]  /*0120*/  HFMA2 R13, -RZ, RZ, 0.96630859375, -0.0022525787353515625 ;  /* 0x3bbb989dff0d7431 */ /* 0x000fe200000001ff */
[----:B------:R-:W-:Y:S01]  /*0130*/  MOV R15, 0x437c0000 ;  /* 0x437c0000000f7802 */ /* 0x000fe20000000f00 */
[----:B------:R-:W-:Y:S03]  /*0140*/  BSSY.RECONVERGENT B0, `(.L_x_0) ;  /* 0x0000014000007945 */ /* 0x000fe60003800200 */
[----:B--2---:R-:W-:-:S04]  /*0150*/  FFMA.SAT R0, R4, -R13, 0.5 ;  /* 0x3f00000004007423 */ /* 0x004fc8000000280d */
[----:B------:R-:W-:-:S04]  /*0160*/  FFMA.RM R0, R0, R15, 12582913 ;  /* 0x4b40000100007423 */ /* 0x000fc8000000400f */
[----:B------:R-:W-:-:S04]  /*0170*/  FADD R11, R0, -12583039 ;  /* 0xcb40007f000b7421 */ /* 0x000fc80000000000 */
[----:B------:R-:W-:-:S04]  /*0180*/  FFMA R11, R4, -1.4426950216293334961, -R11 ;  /* 0xbfb8aa3b040b7823 */ /* 0x000fc8000000080b */
[----:B------:R-:W-:-:S06]  /*0190*/  FFMA R11, R4, -1.925963033500011079e-08, R11 ;  /* 0xb2a57060040b7823 */ /* 0x000fcc000000000b */
[----:B------:R-:W0:Y:S01]  /*01a0*/  MUFU.EX2 R11, R11 ;  /* 0x0000000b000b7308 */ /* 0x000e220000000800 */
[----:B------:R-:W-:-:S04]  /*01b0*/  IMAD.SHL.U32 R0, R0, 0x800000, RZ ;  /* 0x0080000000007824 */ /* 0x000fc800078e00ff */
[----:B0-----:R-:W-:-:S05]  /*01c0*/  FFMA R0, R0, R11, 1 ;  /* 0x3f80000000007423 */ /* 0x001fca000000000b */
[----:B------:R-:W-:-:S04]  /*01d0*/  IADD3 R2, PT, PT, R0, 0x1800000, RZ ;  /* 0x0180000000027810 */ /* 0x000fc80007ffe0ff */
[----:B------:R-:W-:-:S04]  /*01e0*/  LOP3.LUT R2, R2, 0x7f800000, RZ, 0xc0, !PT ;  /* 0x7f80000002027812 */ /* 0x000fc800078ec0ff */
[----:B------:R-:W-:-:S13]  /*01f0*/  ISETP.GT.U32.AND P0, PT, R2, 0x1ffffff, PT ;  /* 0x01ffffff0200780c */ /* 0x000fda0003f04070 */
[----:B-1----:R-:W-:Y:S05]  /*0200*/  @P0 BRA `(.L_x_1) ;  /* 0x00000000000c0947 */ /* 0x002fea0003800000 */
[----:B------:R-:W-:-:S07]  /*0210*/  MOV R6, 0x230 ;  /* 0x0000023000067802 */ /* 0x000fce0000000f00 */
[----:B-----5:R-:W-:Y:S05]  /*0220*/  CALL.REL.NOINC `($__internal_0_$__cuda_sm20_rcp_rn_f32_slowpath) ;  /* 0x0000000000507944 */ /* 0x020fea0003c00000 */
[----:B------:R-:W-:Y:S05]  /*0230*/  BRA `(.L_x_2) ;  /* 0x0000000000107947 */ /* 0x000fea0003800000 */
.L_x_1:
[----:B------:R-:W0:Y:S02]  /*0240*/  MUFU.RCP R9, R0 ;  /* 0x0000000000097308 */ /* 0x000e240000001000 */
[----:B0-----:R-:W-:-:S04]  /*0250*/  FFMA R2, R0, R9, -1 ;  /* 0xbf80000000027423 */ /* 0x001fc80000000009 */
[----:B------:R-:W-:-:S04]  /*0260*/  FADD.FTZ R2, -R2, -RZ ;  /* 0x800000ff02027221 */ /* 0x000fc80000010100 */
[----:B------:R-:W-:-:S07]  /*0270*/  FFMA R9, R9, R2, R9 ;  /* 0x0000000209097223 */ /* 0x000fce0000000009 */
.L_x_2:
[----:B------:R-:W-:Y:S05]  /*0280*/  BSYNC.RECONVERGENT B0 ;  /* 0x0000000000007941 */ /* 0x000fea0003800200 */
.L_x_0:
[----:B------:R-:W0:Y:S01]  /*0290*/  LDC.64 R10, c[0x0][0x398] ;  /* 0x0000e600ff0a7b82 */ /* 0x000e220000000a00 */
[----:B-----5:R-:W-:Y:S01]  /*02a0*/  FMUL R8, R5, R8 ;  /* 0x0000000805087220 */ /* 0x020fe20000400000 */
[----:B------:R-:W-:Y:S01]  /*02b0*/  FADD R13, -R9, 1 ;  /* 0x3f800000090d7421 */ /* 0x000fe20000000100 */
[-C--:B------:R-:W-:Y:S02]  /*02c0*/  FMUL R0, R4, R9.reuse ;  /* 0x0000000904007220 */ /* 0x080fe40000400000 */
[----:B------:R-:W-:Y:S01]  /*02d0*/  FMUL R8, R8, R9 ;  /* 0x0000000908087220 */ /* 0x000fe20000400000 */
[----:B------:R-:W-:Y:S01]  /*02e0*/  FFMA R13, R4, R13, 1 ;  /* 0x3f800000040d7423 */ /* 0x000fe2000000000d */
[----:B------:R-:W-:Y:S01]  /*02f0*/  FMUL R9, R5, R0 ;  /* 0x0000000005097220 */ /* 0x000fe20000400000 */
[----:B------:R-:W1:Y:S02]  /*0300*/  LDC.64 R6, c[0x0][0x3a0] ;  /* 0x0000e800ff067b82 */ /* 0x000e640000000a00 */
[----:B------:R-:W-:Y:S01]  /*0310*/  FMUL R13, R8, R13 ;  /* 0x0000000d080d7220 */ /* 0x000fe20000400000 */
[----:B0-----:R-:W-:-:S05]  /*0320*/  IMAD.WIDE R4, R3, 0x4, R10 ;  /* 0x0000000403047825 */ /* 0x001fca00078e020a */
[----:B------:R-:W-:Y:S01]  /*0330*/  STG.E desc[UR4][R4.64], R13 ;  /* 0x0000000d04007986 */ /* 0x000fe2000c101904 */
[----:B-1----:R-:W-:-:S05]  /*0340*/  IMAD.WIDE R6, R3, 0x4, R6 ;  /* 0x0000000403067825 */ /* 0x002fca00078e0206 */
[----:B------:R-:W-:Y:S01]  /*0350*/  STG.E desc[UR4][R6.64], R9 ;  /* 0x0000000906007986 */ /* 0x000fe2000c101904 */
[----:B------:R-:W-:Y:S05]  /*0360*/  EXIT ;  /* 0x000000000000794d */ /* 0x000fea0003800000 */
        .weak           $__internal_0_$__cuda_sm20_rcp_rn_f32_slowpath
        .type           $__internal_0_$__cuda_sm20_rcp_rn_f32_slowpath,@function
        .size           $__internal_0_$__cuda_sm20_rcp_rn_f32_slowpath,(.L_x_16 - $__internal_0_$__cuda_sm20_rcp_rn_f32_slowpath)
$__internal_0_$__cuda_sm20_rcp_rn_f32_slowpath:
[----:B------:R-:W-:Y:S01]  /*0370*/  IMAD.SHL.U32 R2, R0, 0x2, RZ ;  /* 0x0000000200027824 */ /* 0x000fe200078e00ff */
[----:B------:R-:W-:Y:S04]  /*0380*/  BSSY.RECONVERGENT B1, `(.L_x_3) ;  /* 0x0000030000017945 */ /* 0x000fe80003800200 */
[----:B------:R-:W-:-:S04]  /*0390*/  SHF.R.U32.HI R2, RZ, 0x18, R2 ;  /* 0x00000018ff027819 */ /* 0x000fc80000011602 */
[----:B------:R-:W-:-:S13]  /*03a0*/  ISETP.NE.U32.AND P0, PT, R2, RZ, PT ;  /* 0x000000ff0200720c */ /* 0x000fda0003f05070 */
[----:B------:R-:W-:Y:S05]  /*03b0*/  @P0 BRA `(.L_x_4) ;  /* 0x0000000000280947 */ /* 0x000fea0003800000 */
[----:B------:R-:W-:-:S04]  /*03c0*/  SHF.L.U32 R2, R0, 0x1, RZ ;  /* 0x0000000100027819 */ /* 0x000fc800000006ff */
[----:B------:R-:W-:-:S13]  /*03d0*/  ISETP.NE.AND P0, PT, R2, RZ, PT ;  /* 0x000000ff0200720c */ /* 0x000fda0003f05270 */
[----:B------:R-:W-:Y:S01]  /*03e0*/  @P0 FFMA R9, R0, 1.84467440737095516160e+19, RZ ;  /* 0x5f80000000090823 */ /* 0x000fe200000000ff */
[----:B------:R-:W-:Y:S08]  /*03f0*/  @!P0 MUFU.RCP R7, R0 ;  /* 0x0000000000078308 */ /* 0x000ff00000001000 */
[----:B------:R-:W0:Y:S02]  /*0400*/  @P0 MUFU.RCP R2, R9 ;  /* 0x0000000900020308 */ /* 0x000e240000001000 */
[----:B0-----:R-:W-:-:S04]  /*0410*/  @P0 FFMA R10, R9, R2, -1 ;  /* 0xbf800000090a0423 */ /* 0x001fc80000000002 */
[----:B------:R-:W-:-:S04]  /*0420*/  @P0 FADD.FTZ R11, -R10, -RZ ;  /* 0x800000ff0a0b0221 */ /* 0x000fc80000010100 */
[----:B------:R-:W-:-:S04]  /*0430*/  @P0 FFMA R2, R2, R11, R2 ;  /* 0x0000000b02020223 */ /* 0x000fc80000000002 */
[----:B------:R-:W-:Y:S01]  /*0440*/  @P0 FFMA R7, R2, 1.84467440737095516160e+19, RZ ;  /* 0x5f80000002070823 */ /* 0x000fe200000000ff */
[----:B------:R-:W-:Y:S06]  /*0450*/  BRA `(.L_x_5) ;  /* 0x0000000000887947 */ /* 0x000fec0003800000 */
.L_x_4:
[----:B------:R-:W-:-:S05]  /*0460*/  VIADD R7, R2, 0xffffff03 ;  /* 0xffffff0302077836 */ /* 0x000fca0000000000 */
[----:B------:R-:W-:-:S13]  /*0470*/  ISETP.GT.U32.AND P0, PT, R7, 0x1, PT ;  /* 0x000000010700780c */ /* 0x000fda0003f04070 */
[----:B------:R-:W-:Y:S05]  /*0480*/  @P0 BRA `(.L_x_6) ;  /* 0x0000000000780947 */ /* 0x000fea0003800000 */
[----:B------:R-:W-:Y:S01]  /*0490*/  LOP3.LUT R9, R0, 0x7fffff, RZ, 0xc0, !PT ;  /* 0x007fffff00097812 */ /* 0x000fe200078ec0ff */
[----:B------:R-:W-:-:S03]  /*04a0*/  HFMA2 R14, -RZ, RZ, 0, 1.78813934326171875e-07 ;  /* 0x00000003ff0e7431 */ /* 0x000fc600000001ff */
[----:B------:R-:W-:-:S04]  /*04b0*/  LOP3.LUT R9, R9, 0x3f800000, RZ, 0xfc, !PT ;  /* 0x3f80000009097812 */ /* 0x000fc800078efcff */
[----:B------:R-:W0:Y:S01]  /*04c0*/  MUFU.RCP R10, R9 ;  /* 0x00000009000a7308 */ /* 0x000e220000001000 */
[----:B------:R-:W-:Y:S01]  /*04d0*/  SHF.L.U32 R13, R14, R7, RZ ;  /* 0x000000070e0d7219 */ /* 0x000fe200000006ff */
[----:B0-----:R-:W-:-:S04]  /*04e0*/  FFMA R11, R9, R10, -1 ;  /* 0xbf800000090b7423 */ /* 0x001fc8000000000a */
[----:B------:R-:W-:-:S04]  /*04f0*/  FADD.FTZ R11, -R11, -RZ ;  /* 0x800000ff0b0b7221 */ /* 0x000fc80000010100 */
[CCC-:B------:R-:W-:Y:S01]  /*0500*/  FFMA.RM R12, R10.reuse, R11.reuse, R10.reuse ;  /* 0x0000000b0a0c7223 */ /* 0x1c0fe2000000400a */
[----:B------:R-:W-:-:S04]  /*0510*/  FFMA.RP R11, R10, R11, R10 ;  /* 0x0000000b0a0b7223 */ /* 0x000fc8000000800a */
[C---:B------:R-:W-:Y:S02]  /*0520*/  LOP3.LUT R10, R12.reuse, 0x7fffff, RZ, 0xc0, !PT ;  /* 0x007fffff0c0a7812 */ /* 0x040fe400078ec0ff */
[----:B------:R-:W-:Y:S02]  /*0530*/  FSETP.NEU.FTZ.AND P0, PT, R12, R11, PT ;  /* 0x0000000b0c00720b */ /* 0x000fe40003f1d000 */
[----:B------:R-:W-:Y:S02]  /*0540*/  LOP3.LUT R10, R10, 0x800000, RZ, 0xfc, !PT ;  /* 0x008000000a0a7812 */ /* 0x000fe400078efcff */
[----:B------:R-:W-:Y:S02]  /*0550*/  SEL R11, RZ, 0xffffffff, !P0 ;  /* 0xffffffffff0b7807 */ /* 0x000fe40004000000 */
[----:B------:R-:W-:Y:S02]  /*0560*/  LOP3.LUT R12, R13, R10, RZ, 0xc0, !PT ;  /* 0x0000000a0d0c7212 */ /* 0x000fe400078ec0ff */
[----:B------:R-:W-:-:S02]  /*0570*/  IADD3 R11, PT, PT, -R11, RZ, RZ ;  /* 0x000000ff0b0b7210 */ /* 0x000fc40007ffe1ff */
[-C--:B------:R-:W-:Y:S02]  /*0580*/  SHF.R.U32.HI R12, RZ, R7.reuse, R12 ;  /* 0x00000007ff0c7219 */ /* 0x080fe4000001160c */
[----:B------:R-:W-:Y:S02]  /*0590*/  LOP3.LUT P1, RZ, R11, R7, R10, 0xf8, !PT ;  /* 0x000000070bff7212 */ /* 0x000fe4000782f80a */
[C---:B------:R-:W-:Y:S02]  /*05a0*/  LOP3.LUT P0, RZ, R12.reuse, 0x1, RZ, 0xc0, !PT ;  /* 0x000000010cff7812 */ /* 0x040fe4000780c0ff */
[----:B------:R-:W-:-:S04]  /*05b0*/  LOP3.LUT P2, RZ, R12, 0x2, RZ, 0xc0, !PT ;  /* 0x000000020cff7812 */ /* 0x000fc8000784c0ff */
[----:B------:R-:W-:Y:S02]  /*05c0*/  PLOP3.LUT P0, PT, P0, P1, P2, 0xe0, 0x0 ;  /* 0x000000000000781c */ /* 0x000fe40000703c20 */
[----:B------:R-:W-:Y:S02]  /*05d0*/  LOP3.LUT P1, RZ, R0, 0x7fffff, RZ, 0xc0, !PT ;  /* 0x007fffff00ff7812 */ /* 0x000fe4000782c0ff */
[----:B------:R-:W-:-:S05]  /*05e0*/  SEL R7, RZ, 0x1, !P0 ;  /* 0x00000001ff077807 */ /* 0x000fca0004000000 */
[----:B------:R-:W-:-:S05]  /*05f0*/  IMAD.MOV R7, RZ, RZ, -R7 ;  /* 0x000000ffff077224 */ /* 0x000fca00078e0a07 */
[----:B------:R-:W-:Y:S02]  /*0600*/  ISETP.GE.AND P0, PT, R7, RZ, PT ;  /* 0x000000ff0700720c */ /* 0x000fe40003f06270 */
[----:B------:R-:W-:-:S04]  /*0610*/  IADD3 R7, PT, PT, R2, -0xfc, RZ ;  /* 0xffffff0402077810 */ /* 0x000fc80007ffe0ff */
[----:B------:R-:W-:-:S07]  /*0620*/  SHF.R.U32.HI R7, RZ, R7, R10 ;  /* 0x00000007ff077219 */ /* 0x000fce000001160a */
[----:B------:R-:W-:-:S05]  /*0630*/  @!P0 IADD3 R7, PT, PT, R7, 0x1, RZ ;  /* 0x0000000107078810 */ /* 0x000fca0007ffe0ff */
[----:B------:R-:W-:-:S05]  /*0640*/  @!P1 IMAD.SHL.U32 R7, R7, 0x2, RZ ;  /* 0x0000000207079824 */ /* 0x000fca00078e00ff */
[----:B------:R-:W-:Y:S01]  /*0650*/  LOP3.LUT R7, R7, 0x80000000, R0, 0xf8, !PT ;  /* 0x8000000007077812 */ /* 0x000fe200078ef800 */
[----:B------:R-:W-:Y:S06]  /*0660*/  BRA `(.L_x_5) ;  /* 0x0000000000047947 */ /* 0x000fec0003800000 */
.L_x_6:
[----:B------:R0:W1:Y:S02]  /*0670*/  MUFU.RCP R7, R0 ;  /* 0x0000000000077308 */ /* 0x0000640000001000 */
.L_x_5:
[----:B------:R-:W-:Y:S05]  /*0680*/  BSYNC.RECONVERGENT B1 ;  /* 0x0000000000017941 */ /* 0x000fea0003800200 */
.L_x_3:
[----:B-1----:R-:W-:Y:S01]  /*0690*/  MOV R9, R7 ;  /* 0x0000000700097202 */ /* 0x002fe20000000f00 */
[----:B------:R-:W-:-:S04]  /*06a0*/  HFMA2 R7, -RZ, RZ, 0, 0 ;  /* 0x00000000ff077431 */ /* 0x000fc800000001ff */
[----:B0-----:R-:W-:Y:S05]  /*06b0*/  RET.REL.NODEC R6 `(_Z22swiglu_backward_kernelPKfS0_S0_PfS1_ii) ;  /* 0xfffffff806507950 */ /* 0x001fea0003c3ffff */
.L_x_7:
[----:B------:R-:W-:-:S00]  /*06c0*/  BRA `(.L_x_7) ;  /* 0xfffffffc00fc7947 */ /* 0x000fc0000383ffff */
[----:B------:R-:W-:-:S00]  /*06d0*/  NOP ;  /* 0x0000000000007918 */ /* 0x000fc00000000000 */
        /* <DEDUP_REMOVED lines=10> */
.L_x_16:


//--------------------- .text._Z21swiglu_forward_kernelPKfS0_Pfii --------------------------
	.section	.text._Z21swiglu_forward_kernelPKfS0_Pfii,"ax",@progbits
	.align	128
        .global         _Z21swiglu_forward_kernelPKfS0_Pfii
        .type           _Z21swiglu_forward_kernelPKfS0_Pfii,@function
        .size           _Z21swiglu_forward_kernelPKfS0_Pfii,(.L_x_17 - _Z21swiglu_forward_kernelPKfS0_Pfii)
        .other          _Z21swiglu_forward_kernelPKfS0_Pfii,@"STO_CUDA_ENTRY STV_DEFAULT"
_Z21swiglu_forward_kernelPKfS0_Pfii:
.text._Z21swiglu_forward_kernelPKfS0_Pfii:
        /* <DEDUP_REMOVED lines=10> */
[----:B0-----:R-:W-:-:S04]  /*00a0*/  IMAD R3, R0, UR6, R3 ;  /* 0x0000000600037c24 */ /* 0x001fc8000f8e0203 */
[----:B--2---:R-:W-:-:S05]  /*00b0*/  IMAD.WIDE R6, R3, 0x4, R6 ;  /* 0x0000000403067825 */ /* 0x004fca00078e0206 */
[----:B-1----:R-:W2:Y:S01]  /*00c0*/  LDG.E R4, desc[UR4][R6.64] ;  /* 0x0000000406047981 */ /* 0x002ea2000c1e1900 */
[----:B---3--:R-:W-:-:S05]  /*00d0*/  IMAD.WIDE R8, R3, 0x4, R8 ;  /* 0x0000000403087825 */ /* 0x008fca00078e0208 */
[----:B------:R0:W5:Y:S01]  /*00e0*/  LDG.E R5, desc[UR4][R8.64] ;  /* 0x0000000408057981 */ /* 0x000162000c1e1900 */
[----:B------:R-:W-:Y:S02]  /*00f0*/  HFMA2 R13, -RZ, RZ, 3.7421875, 0 ;  /* 0x437c0000ff0d7431 */ /* 0x000fe400000001ff */
[----:B------:R-:W-:Y:S01]  /*0100*/  IMAD.MOV.U32 R11, RZ, RZ, 0x3bbb989d ;  /* 0x3bbb989dff0b7424 */ /* 0x000fe200078e00ff */
[----:B------:R-:W-:Y:S03]  /*0110*/  BSSY.RECONVERGENT B0, `(.L_x_8) ;  /* 0x0000014000007945 */ /* 0x000fe60003800200 */
[----:B--2---:R-:W-:-:S04]  /*0120*/  FFMA.SAT R0, R4, -R11, 0.5 ;  /* 0x3f00000004007423 */ /* 0x004fc8000000280b */
[----:B------:R-:W-:-:S04]  /*0130*/  FFMA.RM R0, R0, R13, 12582913 ;  /* 0x4b40000100007423 */ /* 0x000fc8000000400d */
[C---:B------:R-:W-:Y:S01]  /*0140*/  FADD R11, R0.reuse, -12583039 ;  /* 0xcb40007f000b7421 */ /* 0x040fe20000000000 */
[----:B------:R-:W-:-:S03]  /*0150*/  IMAD.SHL.U32 R0, R0, 0x800000, RZ ;  /* 0x0080000000007824 */ /* 0x000fc600078e00ff */
[----:B------:R-:W-:-:S04]  /*0160*/  FFMA R11, R4, -1.4426950216293334961, -R11 ;  /* 0xbfb8aa3b040b7823 */ /* 0x000fc8000000080b */
[----:B------:R-:W-:-:S06]  /*0170*/  FFMA R11, R4, -1.925963033500011079e-08, R11 ;  /* 0xb2a57060040b7823 */ /* 0x000fcc000000000b */
[----:B------:R-:W1:Y:S02]  /*0180*/  MUFU.EX2 R11, R11 ;  /* 0x0000000b000b7308 */ /* 0x000e640000000800 */
[----:B-1----:R-:W-:-:S05]  /*0190*/  FFMA R0, R0, R11, 1 ;  /* 0x3f80000000007423 */ /* 0x002fca000000000b */
[----:B------:R-:W-:-:S04]  /*01a0*/  IADD3 R2, PT, PT, R0, 0x1800000, RZ ;  /* 0x0180000000027810 */ /* 0x000fc80007ffe0ff */
[----:B------:R-:W-:-:S04]  /*01b0*/  LOP3.LUT R2, R2, 0x7f800000, RZ, 0xc0, !PT ;  /* 0x7f80000002027812 */ /* 0x000fc800078ec0ff */
[----:B------:R-:W-:-:S13]  /*01c0*/  ISETP.GT.U32.AND P0, PT, R2, 0x1ffffff, PT ;  /* 0x01ffffff0200780c */ /* 0x000fda0003f04070 */
[----:B0-----:R-:W-:Y:S05]  /*01d0*/  @P0 BRA `(.L_x_9) ;  /* 0x00000000000c0947 */ /* 0x001fea0003800000 */
[----:B------:R-:W-:-:S07]  /*01e0*/  MOV R6, 0x200 ;  /* 0x0000020000067802 */ /* 0x000fce0000000f00 */
[----:B-----5:R-:W-:Y:S05]  /*01f0*/  CALL.REL.NOINC `($__internal_1_$__cuda_sm20_rcp_rn_f32_slowpath) ;  /* 0x0000000000307944 */ /* 0x020fea0003c00000 */
[----:B------:R-:W-:Y:S05]  /*0200*/  BRA `(.L_x_10) ;  /* 0x0000000000107947 */ /* 0x000fea0003800000 */
.L_x_9:
[----:B------:R-:W0:Y:S02]  /*0210*/  MUFU.RCP R9, R0 ;  /* 0x0000000000097308 */ /* 0x000e240000001000 */
[----:B0-----:R-:W-:-:S04]  /*0220*/  FFMA R2, R0, R9, -1 ;  /* 0xbf80000000027423 */ /* 0x001fc80000000009 */
[----:B------:R-:W-:-:S04]  /*0230*/  FADD.FTZ R2, -R2, -RZ ;  /* 0x800000ff02027221 */ /* 0x000fc80000010100 */
[----:B------:R-:W-:-:S07]  /*0240*/  FFMA R9, R9, R2, R9 ;  /* 0x0000000209097223 */ /* 0x000fce0000000009 */
.L_x_10:
[----:B------:R-:W-:Y:S05]  /*0250*/  BSYNC.RECONVERGENT B0 ;  /* 0x0000000000007941 */ /* 0x000fea0003800200 */
.L_x_8:
[----:B------:R-:W0:Y:S01]  /*0260*/  LDC.64 R6, c[0x0][0x390] ;  /* 0x0000e400ff067b82 */ /* 0x000e220000000a00 */
[----:B------:R-:W-:-:S04]  /*0270*/  FMUL R4, R4, R9 ;  /* 0x0000000904047220 */ /* 0x000fc80000400000 */
[----:B-----5:R-:W-:Y:S01]  /*0280*/  FMUL R5, R5, R4 ;  /* 0x0000000405057220 */ /* 0x020fe20000400000 */
[----:B0-----:R-:W-:-:S05]  /*0290*/  IMAD.WIDE R2, R3, 0x4, R6 ;  /* 0x0000000403027825 */ /* 0x001fca00078e0206 */
[----:B------:R-:W-:Y:S01]  /*02a0*/  STG.E desc[UR4][R2.64], R5 ;  /* 0x0000000502007986 */ /* 0x000fe2000c101904 */
[----:B------:R-:W-:Y:S05]  /*02b0*/  EXIT ;  /* 0x000000000000794d */ /* 0x000fea0003800000 */
        .weak           $__internal_1_$__cuda_sm20_rcp_rn_f32_slowpath
        .type           $__internal_1_$__cuda_sm20_rcp_rn_f32_slowpath,@function
        .size           $__internal_1_$__cuda_sm20_rcp_rn_f32_slowpath,(.L_x_17 - $__internal_1_$__cuda_sm20_rcp_rn_f32_slowpath)
$__internal_1_$__cuda_sm20_rcp_rn_f32_slowpath:
        /* <DEDUP_REMOVED lines=15> */
.L_x_12:
[----:B------:R-:W-:-:S05]  /*03b0*/  VIADD R7, R2, 0xffffff03 ;  /* 0xffffff0302077836 */ /* 0x000fca0000000000 */
[----:B------:R-:W-:-:S13]  /*03c0*/  ISETP.GT.U32.AND P0, PT, R7, 0x1, PT ;  /* 0x000000010700780c */ /* 0x000fda0003f04070 */
[----:B------:R-:W-:Y:S05]  /*03d0*/  @P0 BRA `(.L_x_14) ;  /* 0x0000000000780947 */ /* 0x000fea0003800000 */
[----:B------:R-:W-:Y:S02]  /*03e0*/  LOP3.LUT R8, R0, 0x7fffff, RZ, 0xc0, !PT ;  /* 0x007fffff00087812 */ /* 0x000fe400078ec0ff */
[----:B------:R-:W-:Y:S02]  /*03f0*/  MOV R12, 0x3 ;  /* 0x00000003000c7802 */ /* 0x000fe40000000f00 */
[----:B------:R-:W-:Y:S02]  /*0400*/  LOP3.LUT R8, R8, 0x3f800000, RZ, 0xfc, !PT ;  /* 0x3f80000008087812 */ /* 0x000fe400078efcff */
[----:B------:R-:W-:Y:S02]  /*0410*/  SHF.L.U32 R13, R12, R7, RZ ;  /* 0x000000070c0d7219 */ /* 0x000fe400000006ff */
[----:B------:R-:W0:Y:S02]  /*0420*/  MUFU.RCP R9, R8 ;  /* 0x0000000800097308 */ /* 0x000e240000001000 */
        /* <DEDUP_REMOVED lines=8> */
[----:B------:R-:W-:-:S03]  /*04b0*/  LOP3.LUT R8, R13, R10, RZ, 0xc0, !PT ;  /* 0x0000000a0d087212 */ /* 0x000fc600078ec0ff */
[----:B------:R-:W-:Y:S01]  /*04c0*/  IMAD.MOV R9, RZ, RZ, -R9 ;  /* 0x000000ffff097224 */ /* 0x000fe200078e0a09 */
[----:B------:R-:W-:-:S04]  /*04d0*/  SHF.R.U32.HI R8, RZ, R7, R8 ;  /* 0x00000007ff087219 */ /* 0x000fc80000011608 */
[----:B------:R-:W-:Y:S02]  /*04e0*/  LOP3.LUT P1, RZ, R9, R7, R10, 0xf8, !PT ;  /* 0x0000000709ff7212 */ /* 0x000fe4000782f80a */
[C---:B------:R-:W-:Y:S02]  /*04f0*/  LOP3.LUT P0, RZ, R8.reuse, 0x1, RZ, 0xc0, !PT ;  /* 0x0000000108ff7812 */ /* 0x040fe4000780c0ff */
[----:B------:R-:W-:-:S04]  /*0500*/  LOP3.LUT P2, RZ, R8, 0x2, RZ, 0xc0, !PT ;  /* 0x0000000208ff7812 */ /* 0x000fc8000784c0ff */
[----:B------:R-:W-:Y:S02]  /*0510*/  PLOP3.LUT P0, PT, P0, P1, P2, 0xe0, 0x0 ;  /* 0x000000000000781c */ /* 0x000fe40000703c20 */
[----:B------:R-:W-:Y:S02]  /*0520*/  LOP3.LUT P1, RZ, R0, 0x7fffff, RZ, 0xc0, !PT ;  /* 0x007fffff00ff7812 */ /* 0x000fe4000782c0ff */
[----:B------:R-:W-:-:S04]  /*0530*/  SEL R7, RZ, 0x1, !P0 ;  /* 0x00000001ff077807 */ /* 0x000fc80004000000 */
[----:B------:R-:W-:-:S04]  /*0540*/  IADD3 R7, PT, PT, -R7, RZ, RZ ;  /* 0x000000ff07077210 */ /* 0x000fc80007ffe1ff */
[----:B------:R-:W-:Y:S01]  /*0550*/  ISETP.GE.AND P0, PT, R7, RZ, PT ;  /* 0x000000ff0700720c */ /* 0x000fe20003f06270 */
[----:B------:R-:W-:-:S05]  /*0560*/  VIADD R7, R2, 0xffffff04 ;  /* 0xffffff0402077836 */ /* 0x000fca0000000000 */
[----:B------:R-:W-:-:S07]  /*0570*/  SHF.R.U32.HI R7, RZ, R7, R10 ;  /* 0x00000007ff077219 */ /* 0x000fce000001160a */
[----:B------:R-:W-:-:S05]  /*0580*/  @!P0 IADD3 R7, PT, PT, R7, 0x1, RZ ;  /* 0x0000000107078810 */ /* 0x000fca0007ffe0ff */
[----:B------:R-:W-:-:S05]  /*0590*/  @!P1 IMAD.SHL.U32 R7, R7, 0x2, RZ ;  /* 0x0000000207079824 */ /* 0x000fca00078e00ff */
[----:B------:R-:W-:Y:S01]  /*05a0*/  LOP3.LUT R7, R7, 0x80000000, R0, 0xf8, !PT ;  /* 0x8000000007077812 */ /* 0x000fe200078ef800 */
[----:B------:R-:W-:Y:S06]  /*05b0*/  BRA `(.L_x_13) ;  /* 0x0000000000047947 */ /* 0x000fec0003800000 */
.L_x_14:
[----:B------:R0:W1:Y:S02]  /*05c0*/  MUFU.RCP R7, R0 ;  /* 0x0000000000077308 */ /* 0x0000640000001000 */
.L_x_13:
[----:B------:R-:W-:Y:S05]  /*05d0*/  BSYNC.RECONVERGENT B1 ;  /* 0x0000000000017941 */ /* 0x000fea0003800200 */
.L_x_11:
[----:B-1----:R-:W-:Y:S01]  /*05e0*/  MOV R9, R7 ;  /* 0x0000000700097202 */ /* 0x002fe20000000f00 */
[----:B------:R-:W-:-:S04]  /*05f0*/  IMAD.MOV.U32 R7, RZ, RZ, 0x0 ;  /* 0x00000000ff077424 */ /* 0x000fc800078e00ff */
[----:B0-----:R-:W-:Y:S05]  /*0600*/  RET.REL.NODEC R6 `(_Z21swiglu_forward_kernelPKfS0_Pfii) ;  /* 0xfffffff8067c7950 */ /* 0x001fea0003c3ffff */
.L_x_15:
        /* <DEDUP_REMOVED lines=15> */
.L_x_17:


//--------------------- .nv.shared.reserved.0     --------------------------
	.section	.nv.shared.reserved.0,"aw",@nobits
	.weak		__nv_reservedSMEM_offset_0_alias
	.size		__nv_reservedSMEM_offset_0_alias, 0, 64
	.other		__nv_reservedSMEM_offset_0_alias,@"STO_CUDA_RESERVED_SHARED STV_DEFAULT"
__nv_reservedSMEM_offset_0_alias:
	.zero		0
	.zero		64


//--------------------- .nv.constant0._Z22swiglu_backward_kernelPKfS0_S0_PfS1_ii --------------------------
	.section	.nv.constant0._Z22swiglu_backward_kernelPKfS0_S0_PfS1_ii,"a",@progbits
	.sectionflags	@""
	.align	4
.nv.constant0._Z22swiglu_backward_kernelPKfS0_S0_PfS1_ii:
	.zero		944


//--------------------- .nv.constant0._Z21swiglu_forward_kernelPKfS0_Pfii --------------------------
	.section	.nv.constant0._Z21swiglu_forward_kernelPKfS0_Pfii,"a",@progbits
	.sectionflags	@""
	.align	4
.nv.constant0._Z21swiglu_forward_kernelPKfS0_Pfii:
	.zero		928


//--------------------- SYMBOLS --------------------------

	.type		.nv.reservedSmem.offset0,@object
	.size		.nv.reservedSmem.offset0,0x4
